	.headerflags	@"EF_CUDA_TEXMODE_UNIFIED EF_CUDA_64BIT_ADDRESS EF_CUDA_ACCELERATORS EF_CUDA_SM90 EF_CUDA_VIRTUAL_SM(EF_CUDA_SM90)"
	.elftype	@"ET_EXEC"


//--------------------- .nv.info                  --------------------------
	.section	.nv.info,"",@"SHT_CUDA_INFO"
	.align	4


	//----- nvinfo : EIATTR_REGCOUNT
	.align		4
        /*0000*/ 	.byte	0x04, 0x2f
        /*0002*/ 	.short	(.L_3 - .L_2)
	.align		4
.L_2:
        /*0004*/ 	.word	index@(triton_poi_fused__native_batch_norm_legit_no_training_relu_14)
        /*0008*/ 	.word	0x00000010


	//----- nvinfo : EIATTR_MIN_STACK_SIZE
	.align		4
.L_3:
        /*000c*/ 	.byte	0x04, 0x12
        /*000e*/ 	.short	(.L_5 - .L_4)
	.align		4
.L_4:
        /*0010*/ 	.word	index@(triton_poi_fused__native_batch_norm_legit_no_training_relu_14)
        /*0014*/ 	.word	0x00000000


	//----- nvinfo : EIATTR_FRAME_SIZE
	.align		4
.L_5:
        /*0018*/ 	.byte	0x04, 0x11
        /*001a*/ 	.short	(.L_7 - .L_6)
	.align		4
.L_6:
        /*001c*/ 	.word	index@(triton_poi_fused__native_batch_norm_legit_no_training_relu_14)
        /*0020*/ 	.word	0x00000000


	//----- nvinfo : EIATTR_MIN_STACK_SIZE
	.align		4
.L_7:
        /*0024*/ 	.byte	0x04, 0x12
        /*0026*/ 	.short	(.L_9 - .L_8)
	.align		4
.L_8:
        /*0028*/ 	.word	index@(triton_poi_fused__native_batch_norm_legit_no_training_relu_14)
        /*002c*/ 	.word	0x00000000
.L_9:


//--------------------- .nv.info.triton_poi_fused__native_batch_norm_legit_no_training_relu_14 --------------------------
	.section	.nv.info.triton_poi_fused__native_batch_norm_legit_no_training_relu_14,"",@"SHT_CUDA_INFO"
	.sectionflags	@""
	.align	4


	//----- nvinfo : EIATTR_CUDA_API_VERSION
	.align		4
        /*0000*/ 	.byte	0x04, 0x37
        /*0002*/ 	.short	(.L_11 - .L_10)
.L_10:
        /*0004*/ 	.word	0x0000007c


	//----- nvinfo : EIATTR_KPARAM_INFO
	.align		4
.L_11:
        /*0008*/ 	.byte	0x04, 0x17
        /*000a*/ 	.short	(.L_13 - .L_12)
.L_12:
        /*000c*/ 	.word	0x00000000
        /*0010*/ 	.short	0x0006
        /*0012*/ 	.short	0x0030
        /*0014*/ 	.byte	0x00, 0xf0, 0x11, 0x00


	//----- nvinfo : EIATTR_KPARAM_INFO
	.align		4
.L_13:
        /*0018*/ 	.byte	0x04, 0x17
        /*001a*/ 	.short	(.L_15 - .L_14)
.L_14:
        /*001c*/ 	.word	0x00000000
        /*0020*/ 	.short	0x0005
        /*0022*/ 	.short	0x0028
        /*0024*/ 	.byte	0x00, 0xf4, 0x21, 0x00


	//----- nvinfo : EIATTR_KPARAM_INFO
	.align		4
.L_15:
        /*0028*/ 	.byte	0x04, 0x17
        /*002a*/ 	.short	(.L_17 - .L_16)
.L_16:
        /*002c*/ 	.word	0x00000000
        /*0030*/ 	.short	0x0004
        /*0032*/ 	.short	0x0020
        /*0034*/ 	.byte	0x00, 0xf4, 0x21, 0x00


	//----- nvinfo : EIATTR_KPARAM_INFO
	.align		4
.L_17:
        /*0038*/ 	.byte	0x04, 0x17
        /*003a*/ 	.short	(.L_19 - .L_18)
.L_18:
        /*003c*/ 	.word	0x00000000
        /*0040*/ 	.short	0x0003
        /*0042*/ 	.short	0x0018
        /*0044*/ 	.byte	0x00, 0xf4, 0x21, 0x00


	//----- nvinfo : EIATTR_KPARAM_INFO
	.align		4
.L_19:
        /*0048*/ 	.byte	0x04, 0x17
        /*004a*/ 	.short	(.L_21 - .L_20)
.L_20:
        /*004c*/ 	.word	0x00000000
        /*0050*/ 	.short	0x0002
        /*0052*/ 	.short	0x0010
        /*0054*/ 	.byte	0x00, 0xf4, 0x21, 0x00


	//----- nvinfo : EIATTR_KPARAM_INFO
	.align		4
.L_21:
        /*0058*/ 	.byte	0x04, 0x17
        /*005a*/ 	.short	(.L_23 - .L_22)
.L_22:
        /*005c*/ 	.word	0x00000000
        /*0060*/ 	.short	0x0001
        /*0062*/ 	.short	0x0008
        /*0064*/ 	.byte	0x00, 0xf4, 0x21, 0x00


	//----- nvinfo : EIATTR_KPARAM_INFO
	.align		4
.L_23:
        /*0068*/ 	.byte	0x04, 0x17
        /*006a*/ 	.short	(.L_25 - .L_24)
.L_24:
        /*006c*/ 	.word	0x00000000
        /*0070*/ 	.short	0x0000
        /*0072*/ 	.short	0x0000
        /*0074*/ 	.byte	0x00, 0xf4, 0x21, 0x00


	//----- nvinfo : EIATTR_SPARSE_MMA_MASK
	.align		4
.L_25:
        /*0078*/ 	.byte	0x03, 0x50
        /*007a*/ 	.short	0x0000


	//----- nvinfo : EIATTR_MAXREG_COUNT
	.align		4
        /*007c*/ 	.byte	0x03, 0x1b
        /*007e*/ 	.short	0x00ff


	//----- nvinfo : EIATTR_EXIT_INSTR_OFFSETS
	.align		4
        /*0080*/ 	.byte	0x04, 0x1c
        /*0082*/ 	.short	(.L_27 - .L_26)


	//   ....[0]....
.L_26:
        /*0084*/ 	.word	0x00000300


	//----- nvinfo : EIATTR_REQNTID
	.align		4
.L_27:
        /*0088*/ 	.byte	0x04, 0x10
        /*008a*/ 	.short	(.L_29 - .L_28)
.L_28:
        /*008c*/ 	.word	0x00000080
        /*0090*/ 	.word	0x00000001
        /*0094*/ 	.word	0x00000001


	//----- nvinfo : EIATTR_CBANK_PARAM_SIZE
	.align		4
.L_29:
        /*0098*/ 	.byte	0x03, 0x19
        /*009a*/ 	.short	0x0034


	//----- nvinfo : EIATTR_PARAM_CBANK
	.align		4
        /*009c*/ 	.byte	0x04, 0x0a
        /*009e*/ 	.short	(.L_31 - .L_30)
	.align		4
.L_30:
        /*00a0*/ 	.word	index@(.nv.constant0.triton_poi_fused__native_batch_norm_legit_no_training_relu_14)
        /*00a4*/ 	.short	0x0210
        /*00a6*/ 	.short	0x0034


	//----- nvinfo : EIATTR_SW_WAR
	.align		4
.L_31:
        /*00a8*/ 	.byte	0x04, 0x36
        /*00aa*/ 	.short	(.L_33 - .L_32)
.L_32:
        /*00ac*/ 	.word	0x00000008
.L_33:


//--------------------- .nv.callgraph             --------------------------
	.section	.nv.callgraph,"",@"SHT_CUDA_CALLGRAPH"
	.align	4
	.sectionentsize	8
	.align		4
        /*0000*/ 	.word	0x00000000
	.align		4
        /*0004*/ 	.word	0xffffffff
	.align		4
        /*0008*/ 	.word	0x00000000
	.align		4
        /*000c*/ 	.word	0xfffffffe
	.align		4
        /*0010*/ 	.word	0x00000000
	.align		4
        /*0014*/ 	.word	0xfffffffd
	.align		4
        /*0018*/ 	.word	0x00000000
	.align		4
        /*001c*/ 	.word	0xfffffffc


//--------------------- .nv.constant4             --------------------------
	.section	.nv.constant4,"a",@progbits
	.align	8
	.align		8
.nv.constant4:
        /*0000*/ 	.dword	_$_str
	.align		8
        /*0008*/ 	.dword	_$_str_$_2


//--------------------- .text.triton_poi_fused__native_batch_norm_legit_no_training_relu_14 --------------------------
	.section	.text.triton_poi_fused__native_batch_norm_legit_no_training_relu_14,"ax",@progbits
	.align	128
        .global         triton_poi_fused__native_batch_norm_legit_no_training_relu_14
        .type           triton_poi_fused__native_batch_norm_legit_no_training_relu_14,@function
        .size           triton_poi_fused__native_batch_norm_legit_no_training_relu_14,(.L_x_1 - triton_poi_fused__native_batch_norm_legit_no_training_relu_14)
        .other          triton_poi_fused__native_batch_norm_legit_no_training_relu_14,@"STO_CUDA_ENTRY STV_DEFAULT"
triton_poi_fused__native_batch_norm_legit_no_training_relu_14:
.text.triton_poi_fused__native_batch_norm_legit_no_training_relu_14:
[----:B------:R-:W-:Y:S01]  /*0000*/  LDC R1, c[0x0][0x28] ;  /* 0x00000a00ff017b82 */ /* 0x000fe20000000800 */
[----:B------:R-:W1:Y:S07]  /*0010*/  S2R R0, SR_TID.X ;  /* 0x0000000000007919 */ /* 0x000e6e0000002100 */
[----:B------:R-:W2:Y:S01]  /*0020*/  LDC.64 R6, c[0x0][0x220] ;  /* 0x00008800ff067b82 */ /* 0x000ea20000000a00 */
[----:B------:R-:W-:Y:S01]  /*0030*/  ULDC.64 UR4, c[0x0][0x208] ;  /* 0x0000820000047ab9 */ /* 0x000fe20000000a00 */
[----:B------:R-:W3:Y:S06]  /*0040*/  S2R R3, SR_CTAID.X ;  /* 0x0000000000037919 */ /* 0x000eec0000002500 */
[----:B------:R-:W4:Y:S08]  /*0050*/  LDC.64 R4, c[0x0][0x218] ;  /* 0x00008600ff047b82 */ /* 0x000f300000000a00 */
[----:B------:R-:W5:Y:S08]  /*0060*/  LDC.64 R8, c[0x0][0x228] ;  /* 0x00008a00ff087b82 */ /* 0x000f700000000a00 */
[----:B------:R-:W4:Y:S01]  /*0070*/  LDC.64 R10, c[0x0][0x230] ;  /* 0x00008c00ff0a7b82 */ /* 0x000f220000000a00 */
[----:B-1----:R-:W-:-:S02]  /*0080*/  LOP3.LUT R0, R0, 0x7f, RZ, 0xc0, !PT ;  /* 0x0000007f00007812 */ /* 0x002fc400078ec0ff */
[----:B---3--:R-:W-:Y:S02]  /*0090*/  SHF.R.S32.HI R2, RZ, 0x18, R3 ;  /* 0x00000018ff027819 */ /* 0x008fe40000011403 */
[----:B------:R-:W-:Y:S02]  /*00a0*/  LEA R0, R3, R0, 0x7 ;  /* 0x0000000003007211 */ /* 0x000fe400078e38ff */
[----:B------:R-:W-:-:S04]  /*00b0*/  SGXT R3, R2, 0x1 ;  /* 0x000000010203781a */ /* 0x000fc80000000200 */
[----:B------:R-:W-:-:S04]  /*00c0*/  LEA.HI R3, R3, R0, RZ, 0x2 ;  /* 0x0000000003037211 */ /* 0x000fc800078f10ff */
[--C-:B------:R-:W-:Y:S02]  /*00d0*/  SHF.R.S32.HI R2, RZ, 0x2, R3.reuse ;  /* 0x00000002ff027819 */ /* 0x100fe40000011403 */
[----:B------:R-:W-:-:S04]  /*00e0*/  SHF.R.S32.HI R3, RZ, 0x1f, R3 ;  /* 0x0000001fff037819 */ /* 0x000fc80000011403 */
[----:B------:R-:W-:-:S04]  /*00f0*/  LEA.HI R3, R3, R2, RZ, 0x9 ;  /* 0x0000000203037211 */ /* 0x000fc800078f48ff */
[----:B------:R-:W-:-:S04]  /*0100*/  LOP3.LUT R3, R3, 0xfffffe00, RZ, 0xc0, !PT ;  /* 0xfffffe0003037812 */ /* 0x000fc800078ec0ff */
[----:B------:R-:W-:Y:S02]  /*0110*/  IADD3 R13, R2, -R3, RZ ;  /* 0x80000003020d7210 */ /* 0x000fe40007ffe0ff */
[----:B------:R-:W1:Y:S03]  /*0120*/  LDC.64 R2, c[0x0][0x210] ;  /* 0x00008400ff027b82 */ /* 0x000e660000000a00 */
[----:B--2---:R-:W-:-:S06]  /*0130*/  IMAD.WIDE R6, R13, 0x4, R6 ;  /* 0x000000040d067825 */ /* 0x004fcc00078e0206 */
[----:B------:R-:W2:Y:S01]  /*0140*/  LDG.E.EL R6, desc[UR4][R6.64] ;  /* 0x0000000406067981 */ /* 0x000ea2000c2e1900 */
[----:B----4-:R-:W-:-:S04]  /*0150*/  IMAD.WIDE R4, R13, 0x4, R4 ;  /* 0x000000040d047825 */ /* 0x010fc800078e0204 */
[C---:B-----5:R-:W-:Y:S02]  /*0160*/  IMAD.WIDE R8, R13.reuse, 0x4, R8 ;  /* 0x000000040d087825 */ /* 0x060fe400078e0208 */
[----:B------:R3:W4:Y:S02]  /*0170*/  LDG.E.EL R5, desc[UR4][R4.64] ;  /* 0x0000000404057981 */ /* 0x000724000c2e1900 */
[----:B0-----:R-:W-:Y:S02]  /*0180*/  IMAD.WIDE R10, R13, 0x4, R10 ;  /* 0x000000040d0a7825 */ /* 0x001fe400078e020a */
[----:B------:R-:W5:Y:S02]  /*0190*/  LDG.E.EL R8, desc[UR4][R8.64] ;  /* 0x0000000408087981 */ /* 0x000f64000c2e1900 */
[C---:B-1----:R-:W-:Y:S02]  /*01a0*/  IMAD.WIDE R2, R0.reuse, 0x4, R2 ;  /* 0x0000000400027825 */ /* 0x042fe400078e0202 */
[----:B------:R-:W5:Y:S04]  /*01b0*/  LDG.E.EL R11, desc[UR4][R10.64] ;  /* 0x000000040a0b7981 */ /* 0x000f68000c2e1900 */
[----:B------:R0:W4:Y:S01]  /*01c0*/  LDG.E R12, desc[UR4][R2.64] ;  /* 0x00000004020c7981 */ /* 0x000122000c1e1900 */
[----:B---3--:R-:W-:Y:S01]  /*01d0*/  HFMA2.MMA R4, -RZ, RZ, 1.625, 0 ;  /* 0x3e800000ff047435 */ /* 0x008fe200000001ff */
[----:B0-----:R-:W0:Y:S02]  /*01e0*/  LDC.64 R2, c[0x0][0x238] ;  /* 0x00008e00ff027b82 */ /* 0x001e240000000a00 */
[----:B0-----:R-:W-:-:S04]  /*01f0*/  IMAD.WIDE R2, R0, 0x4, R2 ;  /* 0x0000000400027825 */ /* 0x001fc800078e0202 */
[----:B--2---:R-:W-:-:S04]  /*0200*/  FADD R6, R6, 9.9999997473787516356e-06 ;  /* 0x3727c5ac06067421 */ /* 0x004fc80000000000 */
[----:B------:R-:W0:Y:S02]  /*0210*/  MUFU.SQRT R7, R6 ;  /* 0x0000000600077308 */ /* 0x000e240000002000 */
[C---:B0-----:R-:W-:Y:S02]  /*0220*/  FSETP.GT.AND P0, PT, R7.reuse, 8.50705917302346158658e+37, PT ;  /* 0x7e8000000700780b */ /* 0x041fe40003f04000 */
[----:B------:R-:W-:-:S11]  /*0230*/  FSETP.GEU.AND P1, PT, R7, 1.175494350822287508e-38, PT ;  /* 0x008000000700780b */ /* 0x000fd60003f2e000 */
[----:B------:R-:W-:-:S04]  /*0240*/  @P0 FMUL R7, R7, 0.25 ;  /* 0x3e80000007070820 */ /* 0x000fc80000400000 */
[----:B------:R-:W-:-:S06]  /*0250*/  @!P1 FMUL R7, R7, 16777216 ;  /* 0x4b80000007079820 */ /* 0x000fcc0000400000 */
[----:B------:R-:W0:Y:S01]  /*0260*/  MUFU.RCP R7, R7 ;  /* 0x0000000700077308 */ /* 0x000e220000001000 */
[----:B------:R-:W-:Y:S01]  /*0270*/  FSEL R4, R4, 1, P0 ;  /* 0x3f80000004047808 */ /* 0x000fe20000000000 */
[----:B----4-:R-:W-:-:S04]  /*0280*/  FADD R5, R12, -R5 ;  /* 0x800000050c057221 */ /* 0x010fc80000000000 */
[----:B------:R-:W-:-:S04]  /*0290*/  @!P1 FMUL R4, R4, 16777216 ;  /* 0x4b80000004049820 */ /* 0x000fc80000400000 */
[----:B0-----:R-:W-:-:S04]  /*02a0*/  FMUL R4, R7, R4 ;  /* 0x0000000407047220 */ /* 0x001fc80000400000 */
[----:B------:R-:W-:-:S04]  /*02b0*/  FMUL R4, R5, R4 ;  /* 0x0000000405047220 */ /* 0x000fc80000400000 */
[----:B-----5:R-:W-:-:S05]  /*02c0*/  FFMA R4, R8, R4, R11 ;  /* 0x0000000408047223 */ /* 0x020fca000000000b */
[----:B------:R-:W-:-:S04]  /*02d0*/  FSETP.GEU.AND P0, PT, R4, RZ, PT ;  /* 0x000000ff0400720b */ /* 0x000fc80003f0e000 */
[----:B------:R-:W-:-:S05]  /*02e0*/  FSEL R5, R4, RZ, P0 ;  /* 0x000000ff04057208 */ /* 0x000fca0000000000 */
[----:B------:R-:W-:Y:S01]  /*02f0*/  STG.E desc[UR4][R2.64], R5 ;  /* 0x0000000502007986 */ /* 0x000fe2000c101904 */
[----:B------:R-:W-:Y:S05]  /*0300*/  EXIT ;  /* 0x000000000000794d */ /* 0x000fea0003800000 */
.L_x_0:
[----:B------:R-:W-:-:S00]  /*0310*/  BRA `(.L_x_0) ;  /* 0xfffffffc00fc7947 */ /* 0x000fc0000383ffff */
[----:B------:R-:W-:-:S00]  /*0320*/  NOP ;  /* 0x0000000000007918 */ /* 0x000fc00000000000 */
        /* <DEDUP_REMOVED lines=13> */
.L_x_1:


//--------------------- .nv.global.init           --------------------------
	.section	.nv.global.init,"aw",@progbits
.nv.global.init:
	.type		_$_str,@object
	.size		_$_str,(_$_str_$_2 - _$_str)
_$_str:
        /*0000*/ 	.byte	0x5f, 0x5f, 0x43, 0x55, 0x44, 0x41, 0x5f, 0x46, 0x54, 0x5a, 0x00
	.type		_$_str_$_2,@object
	.size		_$_str_$_2,(.L_1 - _$_str_$_2)
_$_str_$_2:
        /*000b*/ 	.byte	0x5f, 0x5f, 0x43, 0x55, 0x44, 0x41, 0x5f, 0x50, 0x52, 0x45, 0x43, 0x5f, 0x53, 0x51, 0x52, 0x54
        /*001b*/ 	.byte	0x00
.L_1:


//--------------------- .nv.constant0.triton_poi_fused__native_batch_norm_legit_no_training_relu_14 --------------------------
	.section	.nv.constant0.triton_poi_fused__native_batch_norm_legit_no_training_relu_14,"a",@progbits
	.sectionflags	@""
	.align	4
.nv.constant0.triton_poi_fused__native_batch_norm_legit_no_training_relu_14:
	.zero		580
